//
// Generated by NVIDIA NVVM Compiler
//
// Compiler Build ID: CL-36424714
// Cuda compilation tools, release 13.0, V13.0.88
// Based on NVVM 20.0.0
//

.version 9.0
.target sm_100
.address_size 64

	// .globl	_Z29computeIntegralWithoutTexturePf
.global .align 4 .b8 __cudart_i2opi_f[24] = {65, 144, 67, 60, 153, 149, 98, 219, 192, 221, 52, 245, 209, 87, 39, 252, 41, 21, 68, 78, 110, 131, 249, 162};

.visible .entry _Z29computeIntegralWithoutTexturePf(
	.param .u64 .ptr .align 1 _Z29computeIntegralWithoutTexturePf_param_0
)
{
	.local .align 4 .b8 	__local_depot0[28];
	.reg .b64 	%SP;
	.reg .b64 	%SPL;
	.reg .pred 	%p<27>;
	.reg .b32 	%r<124>;
	.reg .b32 	%f<81>;
	.reg .b64 	%rd<59>;
	.reg .b64 	%fd<16>;

	mov.u64 	%SPL, __local_depot0;
	ld.param.u64 	%rd23, [_Z29computeIntegralWithoutTexturePf_param_0];
	add.u64 	%rd1, %SPL, 0;
	mov.u32 	%r44, %ctaid.x;
	mov.u32 	%r45, %ntid.x;
	mov.u32 	%r46, %tid.x;
	mad.lo.s32 	%r1, %r44, %r45, %r46;
	mov.u32 	%r47, %ctaid.y;
	mov.u32 	%r48, %ntid.y;
	mov.u32 	%r49, %tid.y;
	mad.lo.s32 	%r50, %r47, %r48, %r49;
	setp.gt.s32 	%p1, %r1, 511;
	setp.gt.u32 	%p2, %r50, 511;
	or.pred  	%p3, %p1, %p2;
	@%p3 bra 	$L__BB0_26;
	cvt.rn.f32.s32 	%f18, %r1;
	add.f32 	%f19, %f18, %f18;
	cvt.f64.f32 	%fd1, %f19;
	mul.f64 	%fd2, %fd1, 0d400921FB54442D18;
	mul.f64 	%fd3, %fd2, 0d3F60000000000000;
	cvt.rn.f32.f64 	%f1, %fd3;
	cvt.rn.f64.u32 	%fd4, %r50;
	mul.f64 	%fd5, %fd4, 0d400921FB54442D18;
	mul.f64 	%fd6, %fd5, 0d3F60000000000000;
	cvt.rn.f32.f64 	%f2, %fd6;
	mul.f32 	%f20, %f1, 0f3F22F983;
	cvt.rni.s32.f32 	%r123, %f20;
	cvt.rn.f32.s32 	%f21, %r123;
	fma.rn.f32 	%f22, %f21, 0fBFC90FDA, %f1;
	fma.rn.f32 	%f23, %f21, 0fB3A22168, %f22;
	fma.rn.f32 	%f80, %f21, 0fA7C234C5, %f23;
	abs.f32 	%f4, %f1;
	setp.ltu.f32 	%p4, %f4, 0f47CE4780;
	mov.u32 	%r115, %r123;
	mov.f32 	%f78, %f80;
	@%p4 bra 	$L__BB0_9;
	setp.neu.f32 	%p5, %f4, 0f7F800000;
	@%p5 bra 	$L__BB0_4;
	mov.f32 	%f26, 0f00000000;
	mul.rn.f32 	%f78, %f1, %f26;
	mov.b32 	%r115, 0;
	bra.uni 	$L__BB0_9;
$L__BB0_4:
	mov.b32 	%r4, %f1;
	shl.b32 	%r52, %r4, 8;
	or.b32  	%r5, %r52, -2147483648;
	mov.b64 	%rd52, 0;
	mov.b32 	%r112, 0;
	mov.u64 	%rd50, __cudart_i2opi_f;
	mov.u64 	%rd51, %rd1;
$L__BB0_5:
	.pragma "nounroll";
	ld.global.nc.u32 	%r53, [%rd50];
	mad.wide.u32 	%rd27, %r53, %r5, %rd52;
	shr.u64 	%rd52, %rd27, 32;
	st.local.u32 	[%rd51], %rd27;
	add.s32 	%r112, %r112, 1;
	add.s64 	%rd51, %rd51, 4;
	add.s64 	%rd50, %rd50, 4;
	setp.ne.s32 	%p6, %r112, 6;
	@%p6 bra 	$L__BB0_5;
	shr.u32 	%r54, %r4, 23;
	st.local.u32 	[%rd1+24], %rd52;
	and.b32  	%r8, %r54, 31;
	and.b32  	%r55, %r54, 224;
	add.s32 	%r56, %r55, -128;
	shr.u32 	%r57, %r56, 5;
	mul.wide.u32 	%rd28, %r57, 4;
	sub.s64 	%rd8, %rd1, %rd28;
	ld.local.u32 	%r113, [%rd8+24];
	ld.local.u32 	%r114, [%rd8+20];
	setp.eq.s32 	%p7, %r8, 0;
	@%p7 bra 	$L__BB0_8;
	shf.l.wrap.b32 	%r113, %r114, %r113, %r8;
	ld.local.u32 	%r58, [%rd8+16];
	shf.l.wrap.b32 	%r114, %r58, %r114, %r8;
$L__BB0_8:
	shr.u32 	%r59, %r113, 30;
	shf.l.wrap.b32 	%r60, %r114, %r113, 2;
	shl.b32 	%r61, %r114, 2;
	shr.u32 	%r62, %r60, 31;
	add.s32 	%r63, %r62, %r59;
	neg.s32 	%r64, %r63;
	setp.lt.s32 	%p8, %r4, 0;
	selp.b32 	%r115, %r64, %r63, %p8;
	xor.b32  	%r65, %r60, %r4;
	shr.s32 	%r66, %r60, 31;
	xor.b32  	%r67, %r66, %r60;
	xor.b32  	%r68, %r66, %r61;
	cvt.u64.u32 	%rd29, %r67;
	shl.b64 	%rd30, %rd29, 32;
	cvt.u64.u32 	%rd31, %r68;
	or.b64  	%rd32, %rd30, %rd31;
	cvt.rn.f64.s64 	%fd7, %rd32;
	mul.f64 	%fd8, %fd7, 0d3BF921FB54442D19;
	cvt.rn.f32.f64 	%f24, %fd8;
	neg.f32 	%f25, %f24;
	setp.lt.s32 	%p9, %r65, 0;
	selp.f32 	%f78, %f25, %f24, %p9;
$L__BB0_9:
	mul.rn.f32 	%f27, %f78, %f78;
	and.b32  	%r70, %r115, 1;
	setp.eq.b32 	%p10, %r70, 1;
	selp.f32 	%f28, 0f3F800000, %f78, %p10;
	fma.rn.f32 	%f29, %f27, %f28, 0f00000000;
	fma.rn.f32 	%f30, %f27, 0f37CBAC00, 0fBAB607ED;
	selp.f32 	%f31, %f30, 0fB94D4153, %p10;
	selp.f32 	%f32, 0f3D2AAABB, 0f3C0885E4, %p10;
	fma.rn.f32 	%f33, %f31, %f27, %f32;
	selp.f32 	%f34, 0fBEFFFFFF, 0fBE2AAAA8, %p10;
	fma.rn.f32 	%f35, %f33, %f27, %f34;
	fma.rn.f32 	%f36, %f35, %f29, %f28;
	and.b32  	%r71, %r115, 2;
	setp.eq.s32 	%p11, %r71, 0;
	mov.f32 	%f37, 0f00000000;
	sub.f32 	%f38, %f37, %f36;
	selp.f32 	%f8, %f36, %f38, %p11;
	mul.f32 	%f39, %f2, 0f3F22F983;
	cvt.rni.s32.f32 	%r119, %f39;
	cvt.rn.f32.s32 	%f40, %r119;
	fma.rn.f32 	%f41, %f40, 0fBFC90FDA, %f2;
	fma.rn.f32 	%f42, %f40, 0fB3A22168, %f41;
	fma.rn.f32 	%f79, %f40, 0fA7C234C5, %f42;
	abs.f32 	%f10, %f2;
	setp.ltu.f32 	%p12, %f10, 0f47CE4780;
	@%p12 bra 	$L__BB0_17;
	setp.neu.f32 	%p13, %f10, 0f7F800000;
	@%p13 bra 	$L__BB0_12;
	mov.f32 	%f45, 0f00000000;
	mul.rn.f32 	%f79, %f2, %f45;
	mov.b32 	%r119, 0;
	bra.uni 	$L__BB0_17;
$L__BB0_12:
	mov.b32 	%r18, %f2;
	shl.b32 	%r73, %r18, 8;
	or.b32  	%r19, %r73, -2147483648;
	mov.b64 	%rd55, 0;
	mov.b32 	%r116, 0;
	mov.u64 	%rd53, __cudart_i2opi_f;
	mov.u64 	%rd54, %rd1;
$L__BB0_13:
	.pragma "nounroll";
	ld.global.nc.u32 	%r74, [%rd53];
	mad.wide.u32 	%rd35, %r74, %r19, %rd55;
	shr.u64 	%rd55, %rd35, 32;
	st.local.u32 	[%rd54], %rd35;
	add.s32 	%r116, %r116, 1;
	add.s64 	%rd54, %rd54, 4;
	add.s64 	%rd53, %rd53, 4;
	setp.ne.s32 	%p14, %r116, 6;
	@%p14 bra 	$L__BB0_13;
	shr.u32 	%r75, %r18, 23;
	st.local.u32 	[%rd1+24], %rd55;
	and.b32  	%r22, %r75, 31;
	and.b32  	%r76, %r75, 224;
	add.s32 	%r77, %r76, -128;
	shr.u32 	%r78, %r77, 5;
	mul.wide.u32 	%rd36, %r78, 4;
	sub.s64 	%rd15, %rd1, %rd36;
	ld.local.u32 	%r117, [%rd15+24];
	ld.local.u32 	%r118, [%rd15+20];
	setp.eq.s32 	%p15, %r22, 0;
	@%p15 bra 	$L__BB0_16;
	shf.l.wrap.b32 	%r117, %r118, %r117, %r22;
	ld.local.u32 	%r79, [%rd15+16];
	shf.l.wrap.b32 	%r118, %r79, %r118, %r22;
$L__BB0_16:
	shr.u32 	%r80, %r117, 30;
	shf.l.wrap.b32 	%r81, %r118, %r117, 2;
	shl.b32 	%r82, %r118, 2;
	shr.u32 	%r83, %r81, 31;
	add.s32 	%r119, %r83, %r80;
	shr.s32 	%r84, %r81, 31;
	xor.b32  	%r85, %r84, %r81;
	xor.b32  	%r86, %r84, %r82;
	cvt.u64.u32 	%rd37, %r85;
	shl.b64 	%rd38, %rd37, 32;
	cvt.u64.u32 	%rd39, %r86;
	or.b64  	%rd40, %rd38, %rd39;
	cvt.rn.f64.s64 	%fd9, %rd40;
	mul.f64 	%fd10, %fd9, 0d3BF921FB54442D19;
	cvt.rn.f32.f64 	%f43, %fd10;
	neg.f32 	%f44, %f43;
	setp.lt.s32 	%p16, %r81, 0;
	selp.f32 	%f79, %f44, %f43, %p16;
$L__BB0_17:
	setp.ltu.f32 	%p17, %f4, 0f47CE4780;
	add.s32 	%r88, %r119, 1;
	mul.rn.f32 	%f46, %f79, %f79;
	and.b32  	%r89, %r119, 1;
	setp.eq.b32 	%p18, %r89, 1;
	selp.f32 	%f47, %f79, 0f3F800000, %p18;
	fma.rn.f32 	%f48, %f46, %f47, 0f00000000;
	fma.rn.f32 	%f49, %f46, 0f37CBAC00, 0fBAB607ED;
	selp.f32 	%f50, 0fB94D4153, %f49, %p18;
	selp.f32 	%f51, 0f3C0885E4, 0f3D2AAABB, %p18;
	fma.rn.f32 	%f52, %f50, %f46, %f51;
	selp.f32 	%f53, 0fBE2AAAA8, 0fBEFFFFFF, %p18;
	fma.rn.f32 	%f54, %f52, %f46, %f53;
	fma.rn.f32 	%f55, %f54, %f48, %f47;
	and.b32  	%r90, %r88, 2;
	setp.eq.s32 	%p19, %r90, 0;
	mov.f32 	%f56, 0f00000000;
	sub.f32 	%f57, %f56, %f55;
	selp.f32 	%f58, %f55, %f57, %p19;
	mul.f32 	%f14, %f8, %f58;
	@%p17 bra 	$L__BB0_25;
	setp.neu.f32 	%p20, %f4, 0f7F800000;
	@%p20 bra 	$L__BB0_20;
	mov.f32 	%f61, 0f00000000;
	mul.rn.f32 	%f80, %f1, %f61;
	mov.b32 	%r123, 0;
	bra.uni 	$L__BB0_25;
$L__BB0_20:
	mov.b32 	%r31, %f1;
	shl.b32 	%r92, %r31, 8;
	or.b32  	%r32, %r92, -2147483648;
	mov.b64 	%rd58, 0;
	mov.b32 	%r120, 0;
	mov.u64 	%rd56, __cudart_i2opi_f;
	mov.u64 	%rd57, %rd1;
$L__BB0_21:
	.pragma "nounroll";
	ld.global.nc.u32 	%r93, [%rd56];
	mad.wide.u32 	%rd43, %r93, %r32, %rd58;
	shr.u64 	%rd58, %rd43, 32;
	st.local.u32 	[%rd57], %rd43;
	add.s32 	%r120, %r120, 1;
	add.s64 	%rd57, %rd57, 4;
	add.s64 	%rd56, %rd56, 4;
	setp.ne.s32 	%p21, %r120, 6;
	@%p21 bra 	$L__BB0_21;
	shr.u32 	%r94, %r31, 23;
	st.local.u32 	[%rd1+24], %rd58;
	and.b32  	%r35, %r94, 31;
	and.b32  	%r95, %r94, 224;
	add.s32 	%r96, %r95, -128;
	shr.u32 	%r97, %r96, 5;
	mul.wide.u32 	%rd44, %r97, 4;
	sub.s64 	%rd22, %rd1, %rd44;
	ld.local.u32 	%r121, [%rd22+24];
	ld.local.u32 	%r122, [%rd22+20];
	setp.eq.s32 	%p22, %r35, 0;
	@%p22 bra 	$L__BB0_24;
	shf.l.wrap.b32 	%r121, %r122, %r121, %r35;
	ld.local.u32 	%r98, [%rd22+16];
	shf.l.wrap.b32 	%r122, %r98, %r122, %r35;
$L__BB0_24:
	shr.u32 	%r99, %r121, 30;
	shf.l.wrap.b32 	%r100, %r122, %r121, 2;
	shl.b32 	%r101, %r122, 2;
	shr.u32 	%r102, %r100, 31;
	add.s32 	%r103, %r102, %r99;
	neg.s32 	%r104, %r103;
	setp.lt.s32 	%p23, %r31, 0;
	selp.b32 	%r123, %r104, %r103, %p23;
	xor.b32  	%r105, %r100, %r31;
	shr.s32 	%r106, %r100, 31;
	xor.b32  	%r107, %r106, %r100;
	xor.b32  	%r108, %r106, %r101;
	cvt.u64.u32 	%rd45, %r107;
	shl.b64 	%rd46, %rd45, 32;
	cvt.u64.u32 	%rd47, %r108;
	or.b64  	%rd48, %rd46, %rd47;
	cvt.rn.f64.s64 	%fd11, %rd48;
	mul.f64 	%fd12, %fd11, 0d3BF921FB54442D19;
	cvt.rn.f32.f64 	%f59, %fd12;
	neg.f32 	%f60, %f59;
	setp.lt.s32 	%p24, %r105, 0;
	selp.f32 	%f80, %f60, %f59, %p24;
$L__BB0_25:
	mul.rn.f32 	%f62, %f80, %f80;
	and.b32  	%r110, %r123, 1;
	setp.eq.b32 	%p25, %r110, 1;
	selp.f32 	%f63, 0f3F800000, %f80, %p25;
	fma.rn.f32 	%f64, %f62, %f63, 0f00000000;
	fma.rn.f32 	%f65, %f62, 0f37CBAC00, 0fBAB607ED;
	selp.f32 	%f66, %f65, 0fB94D4153, %p25;
	selp.f32 	%f67, 0f3D2AAABB, 0f3C0885E4, %p25;
	fma.rn.f32 	%f68, %f66, %f62, %f67;
	selp.f32 	%f69, 0fBEFFFFFF, 0fBE2AAAA8, %p25;
	fma.rn.f32 	%f70, %f68, %f62, %f69;
	fma.rn.f32 	%f71, %f70, %f64, %f63;
	and.b32  	%r111, %r123, 2;
	setp.eq.s32 	%p26, %r111, 0;
	mov.f32 	%f72, 0f00000000;
	sub.f32 	%f73, %f72, %f71;
	selp.f32 	%f74, %f71, %f73, %p26;
	cvt.f64.f32 	%fd13, %f74;
	mul.f64 	%fd14, %fd13, 0d3F8921FB54442D18;
	mul.f64 	%fd15, %fd14, 0d3F7921FB54442D18;
	cvt.rn.f32.f64 	%f75, %fd15;
	mul.f32 	%f76, %f14, %f75;
	cvta.to.global.u64 	%rd49, %rd23;
	atom.global.add.f32 	%f77, [%rd49], %f76;
$L__BB0_26:
	ret;

}


// ===== COMPILED SASS (sm_100) =====

	.target	sm_100

	.elftype	@"ET_EXEC"


//--------------------- .note.nv.tkinfo           --------------------------
	.section	.note.nv.tkinfo,"",@"SHT_NOTE"
	.sectionflags	@"SHF_NOTE_NV_TKINFO"
	.tkinfo
        /*0018*/ 	.word	0x00000002
        /*0030*/ 	.string	""
        /*0030*/ 	.string	"ptxas"
        /*0030*/ 	.string	"Cuda compilation tools, release 13.0, V13.0.88"
        /*0030*/ 	.string	"Build cuda_13.0.r13.0/compiler.36424714_0"
        /*0030*/ 	.string	"-arch sm_100 -m 64 "



//--------------------- .note.nv.cuinfo           --------------------------
	.section	.note.nv.cuinfo,"",@"SHT_NOTE"
	.sectionflags	@"SHF_NOTE_NV_CUINFO"
        /*0018*/ 	.short	0x0002
        /*001a*/ 	.short	0x0064
        /*001c*/ 	.short	0x0082
	.zero		2


//--------------------- .nv.info                  --------------------------
	.section	.nv.info,"",@"SHT_CUDA_INFO"
	.align	4


	//----- nvinfo : EIATTR_REGCOUNT
	.align		4
        /*0000*/ 	.byte	0x04, 0x2f
        /*0002*/ 	.short	(.L_2 - .L_1)
	.align		4
.L_1:
        /*0004*/ 	.word	index@(_Z29computeIntegralWithoutTexturePf)
        /*0008*/ 	.word	0x00000019


	//----- nvinfo : EIATTR_FRAME_SIZE
	.align		4
.L_2:
        /*000c*/ 	.byte	0x04, 0x11
        /*000e*/ 	.short	(.L_4 - .L_3)
	.align		4
.L_3:
        /*0010*/ 	.word	index@(_Z29computeIntegralWithoutTexturePf)
        /*0014*/ 	.word	0x00000000


	//----- nvinfo : EIATTR_MIN_STACK_SIZE
	.align		4
.L_4:
        /*0018*/ 	.byte	0x04, 0x12
        /*001a*/ 	.short	(.L_6 - .L_5)
	.align		4
.L_5:
        /*001c*/ 	.word	index@(_Z29computeIntegralWithoutTexturePf)
        /*0020*/ 	.word	0x00000000
.L_6:


//--------------------- .nv.compat                --------------------------
	.section	.nv.compat,"",@"SHT_CUDA_COMPAT_INFO"
	.align	4
        /*0000*/ 	.byte	0x02, 0x09, 0x00, 0x00, 0x02, 0x02, 0x01, 0x00, 0x02, 0x05, 0x05, 0x00, 0x03, 0x07, 0x01, 0x01
        /*0010*/ 	.byte	0x02, 0x03, 0x00, 0x00, 0x02, 0x06, 0x01, 0x00, 0x04, 0x0b, 0x08, 0x00, 0x01, 0x00, 0x00, 0x00
        /*0020*/ 	.byte	0x00, 0x00, 0x00, 0x00


//--------------------- .nv.info._Z29computeIntegralWithoutTexturePf --------------------------
	.section	.nv.info._Z29computeIntegralWithoutTexturePf,"",@"SHT_CUDA_INFO"
	.sectionflags	@""
	.align	4


	//----- nvinfo : EIATTR_CUDA_API_VERSION
	.align		4
        /*0000*/ 	.byte	0x04, 0x37
        /*0002*/ 	.short	(.L_8 - .L_7)
.L_7:
        /*0004*/ 	.word	0x00000082


	//----- nvinfo : EIATTR_KPARAM_INFO
	.align		4
.L_8:
        /*0008*/ 	.byte	0x04, 0x17
        /*000a*/ 	.short	(.L_10 - .L_9)
.L_9:
        /*000c*/ 	.word	0x00000000
        /*0010*/ 	.short	0x0000
        /*0012*/ 	.short	0x0000
        /*0014*/ 	.byte	0x00, 0xf5, 0x21, 0x00


	//----- nvinfo : EIATTR_SPARSE_MMA_MASK
	.align		4
.L_10:
        /*0018*/ 	.byte	0x03, 0x50
        /*001a*/ 	.short	0x0000


	//----- nvinfo : EIATTR_MAXREG_COUNT
	.align		4
        /*001c*/ 	.byte	0x03, 0x1b
        /*001e*/ 	.short	0x00ff


	//----- nvinfo : EIATTR_MERCURY_ISA_VERSION
	.align		4
        /*0020*/ 	.byte	0x03, 0x5f
        /*0022*/ 	.short	0x0101


	//----- nvinfo : EIATTR_VRC_CTA_INIT_COUNT
	.align		4
        /*0024*/ 	.byte	0x02, 0x4a
	.zero		1
	.zero		1


	//----- nvinfo : EIATTR_EXIT_INSTR_OFFSETS
	.align		4
        /*0028*/ 	.byte	0x04, 0x1c
        /*002a*/ 	.short	(.L_12 - .L_11)


	//   ....[0]....
.L_11:
        /*002c*/ 	.word	0x000000b0


	//   ....[1]....
        /*0030*/ 	.word	0x00001880


	//----- nvinfo : EIATTR_CRS_STACK_SIZE
	.align		4
.L_12:
        /*0034*/ 	.byte	0x04, 0x1e
        /*0036*/ 	.short	(.L_14 - .L_13)
.L_13:
        /*0038*/ 	.word	0x00000000


	//----- nvinfo : EIATTR_CBANK_PARAM_SIZE
	.align		4
.L_14:
        /*003c*/ 	.byte	0x03, 0x19
        /*003e*/ 	.short	0x0008


	//----- nvinfo : EIATTR_PARAM_CBANK
	.align		4
        /*0040*/ 	.byte	0x04, 0x0a
        /*0042*/ 	.short	(.L_16 - .L_15)
	.align		4
.L_15:
        /*0044*/ 	.word	index@(.nv.constant0._Z29computeIntegralWithoutTexturePf)
        /*0048*/ 	.short	0x0380
        /*004a*/ 	.short	0x0008


	//----- nvinfo : EIATTR_SW_WAR
	.align		4
.L_16:
        /*004c*/ 	.byte	0x04, 0x36
        /*004e*/ 	.short	(.L_18 - .L_17)
.L_17:
        /*0050*/ 	.word	0x00000008
.L_18:


//--------------------- .nv.callgraph             --------------------------
	.section	.nv.callgraph,"",@"SHT_CUDA_CALLGRAPH"
	.align	4
	.sectionentsize	8
	.align		4
        /*0000*/ 	.word	0x00000000
	.align		4
        /*0004*/ 	.word	0xffffffff
	.align		4
        /*0008*/ 	.word	0x00000000
	.align		4
        /*000c*/ 	.word	0xfffffffe
	.align		4
        /*0010*/ 	.word	0x00000000
	.align		4
        /*0014*/ 	.word	0xfffffffd
	.align		4
        /*0018*/ 	.word	0x00000000
	.align		4
        /*001c*/ 	.word	0xfffffffc


//--------------------- .nv.constant4             --------------------------
	.section	.nv.constant4,"a",@progbits
	.align	8
	.align		8
.nv.constant4:
        /*0000*/ 	.dword	__cudart_i2opi_f


//--------------------- .text._Z29computeIntegralWithoutTexturePf --------------------------
	.section	.text._Z29computeIntegralWithoutTexturePf,"ax",@progbits
	.align	128
        .global         _Z29computeIntegralWithoutTexturePf
        .type           _Z29computeIntegralWithoutTexturePf,@function
        .size           _Z29computeIntegralWithoutTexturePf,(.L_x_16 - _Z29computeIntegralWithoutTexturePf)
        .other          _Z29computeIntegralWithoutTexturePf,@"STO_CUDA_ENTRY STV_DEFAULT"
_Z29computeIntegralWithoutTexturePf:
.text._Z29computeIntegralWithoutTexturePf:
[----:B------:R-:W-:Y:S01]  /*0000*/  LDC R1, c[0x0][0x37c] ;  /* 0x0000df00ff017b82 */ /* 0x000fe20000000800 */
[----:B------:R-:W0:Y:S07]  /*0010*/  S2R R5, SR_TID.Y ;  /* 0x0000000000057919 */ /* 0x000e2e0000002200 */
[----:B------:R-:W1:Y:S01]  /*0020*/  LDC R0, c[0x0][0x360] ;  /* 0x0000d800ff007b82 */ /* 0x000e620000000800 */
[----:B------:R-:W1:Y:S07]  /*0030*/  S2R R3, SR_TID.X ;  /* 0x0000000000037919 */ /* 0x000e6e0000002100 */
[----:B------:R-:W0:Y:S08]  /*0040*/  S2UR UR5, SR_CTAID.Y ;  /* 0x00000000000579c3 */ /* 0x000e300000002600 */
[----:B------:R-:W0:Y:S08]  /*0050*/  LDC R6, c[0x0][0x364] ;  /* 0x0000d900ff067b82 */ /* 0x000e300000000800 */
[----:B------:R-:W1:Y:S01]  /*0060*/  S2UR UR4, SR_CTAID.X ;  /* 0x00000000000479c3 */ /* 0x000e620000002500 */
[----:B0-----:R-:W-:-:S05]  /*0070*/  IMAD R6, R6, UR5, R5 ;  /* 0x0000000506067c24 */ /* 0x001fca000f8e0205 */
[----:B------:R-:W-:Y:S01]  /*0080*/  ISETP.GT.U32.AND P0, PT, R6, 0x1ff, PT ;  /* 0x000001ff0600780c */ /* 0x000fe20003f04070 */
[----:B-1----:R-:W-:-:S05]  /*0090*/  IMAD R0, R0, UR4, R3 ;  /* 0x0000000400007c24 */ /* 0x002fca000f8e0203 */
[----:B------:R-:W-:-:S13]  /*00a0*/  ISETP.GT.OR P0, PT, R0, 0x1ff, P0 ;  /* 0x000001ff0000780c */ /* 0x000fda0000704670 */
[----:B------:R-:W-:Y:S05]  /*00b0*/  @P0 EXIT ;  /* 0x000000000000094d */ /* 0x000fea0003800000 */
[----:B------:R-:W-:Y:S01]  /*00c0*/  I2FP.F32.S32 R0, R0 ;  /* 0x0000000000007245 */ /* 0x000fe20000201400 */
[----:B------:R-:W-:Y:S01]  /*00d0*/  UMOV UR4, 0x54442d18 ;  /* 0x54442d1800047882 */ /* 0x000fe20000000000 */
[----:B------:R-:W-:Y:S01]  /*00e0*/  UMOV UR5, 0x400921fb ;  /* 0x400921fb00057882 */ /* 0x000fe20000000000 */
[----:B------:R-:W0:Y:S01]  /*00f0*/  I2F.F64.U32 R4, R6 ;  /* 0x0000000600047312 */ /* 0x000e220000201800 */
[----:B------:R-:W1:Y:S01]  /*0100*/  LDCU.64 UR6, c[0x0][0x358] ;  /* 0x00006b00ff0677ac */ /* 0x000e620008000a00 */
[----:B------:R-:W-:Y:S01]  /*0110*/  FADD R7, R0, R0 ;  /* 0x0000000000077221 */ /* 0x000fe20000000000 */
[----:B------:R-:W-:Y:S05]  /*0120*/  BSSY.RECONVERGENT B0, `(.L_x_0) ;  /* 0x0000073000007945 */ /* 0x000fea0003800200 */
[----:B------:R-:W2:Y:S01]  /*0130*/  F2F.F64.F32 R2, R7 ;  /* 0x0000000700027310 */ /* 0x000ea20000201800 */
[----:B0-----:R-:W-:-:S02]  /*0140*/  DMUL R4, R4, UR4 ;  /* 0x0000000404047c28 */ /* 0x001fc40008000000 */
[----:B--2---:R-:W-:-:S06]  /*0150*/  DMUL R2, R2, UR4 ;  /* 0x0000000402027c28 */ /* 0x004fcc0008000000 */
[----:B------:R-:W-:Y:S02]  /*0160*/  DMUL R4, R4, 0.001953125 ;  /* 0x3f60000004047828 */ /* 0x000fe40000000000 */
[----:B------:R-:W-:-:S04]  /*0170*/  DMUL R2, R2, 0.001953125 ;  /* 0x3f60000002027828 */ /* 0x000fc80000000000 */
[----:B------:R-:W-:Y:S08]  /*0180*/  F2F.F32.F64 R13, R4 ;  /* 0x00000004000d7310 */ /* 0x000ff00000301000 */
[----:B------:R-:W0:Y:S02]  /*0190*/  F2F.F32.F64 R12, R2 ;  /* 0x00000002000c7310 */ /* 0x000e240000301000 */
[C---:B0-----:R-:W-:Y:S01]  /*01a0*/  FMUL R0, R12.reuse, 0.63661974668502807617 ;  /* 0x3f22f9830c007820 */ /* 0x041fe20000400000 */
[----:B------:R-:W-:-:S04]  /*01b0*/  FSETP.GE.AND P0, PT, |R12|, 105615, PT ;  /* 0x47ce47800c00780b */ /* 0x000fc80003f06200 */
[----:B------:R-:W-:Y:S01]  /*01c0*/  P2R R2, PR, RZ, 0x1 ;  /* 0x00000001ff027803 */ /* 0x000fe20000000000 */
[----:B------:R-:W0:Y:S02]  /*01d0*/  F2I.NTZ R0, R0 ;  /* 0x0000000000007305 */ /* 0x000e240000203100 */
[----:B0-----:R-:W-:Y:S01]  /*01e0*/  I2FP.F32.S32 R11, R0 ;  /* 0x00000000000b7245 */ /* 0x001fe20000201400 */
[----:B------:R-:W-:-:S04]  /*01f0*/  IMAD.MOV.U32 R10, RZ, RZ, R0 ;  /* 0x000000ffff0a7224 */ /* 0x000fc800078e0000 */
[----:B------:R-:W-:-:S04]  /*0200*/  FFMA R8, R11, -1.5707962512969970703, R12 ;  /* 0xbfc90fda0b087823 */ /* 0x000fc8000000000c */
[----:B------:R-:W-:-:S04]  /*0210*/  FFMA R8, R11, -7.5497894158615963534e-08, R8 ;  /* 0xb3a221680b087823 */ /* 0x000fc80000000008 */
[----:B------:R-:W-:-:S04]  /*0220*/  FFMA R11, R11, -5.3903029534742383927e-15, R8 ;  /* 0xa7c234c50b0b7823 */ /* 0x000fc80000000008 */
[----:B------:R-:W-:Y:S01]  /*0230*/  IMAD.MOV.U32 R6, RZ, RZ, R11 ;  /* 0x000000ffff067224 */ /* 0x000fe200078e000b */
[----:B-1----:R-:W-:Y:S06]  /*0240*/  @!P0 BRA `(.L_x_1) ;  /* 0x0000000400808947 */ /* 0x002fec0003800000 */
[----:B------:R-:W-:-:S13]  /*0250*/  FSETP.NEU.AND P0, PT, |R12|, +INF , PT ;  /* 0x7f8000000c00780b */ /* 0x000fda0003f0d200 */
[----:B------:R-:W-:Y:S01]  /*0260*/  @!P0 FMUL R6, RZ, R12 ;  /* 0x0000000cff068220 */ /* 0x000fe20000400000 */
[----:B------:R-:W-:Y:S01]  /*0270*/  @!P0 IMAD.MOV.U32 R0, RZ, RZ, RZ ;  /* 0x000000ffff008224 */ /* 0x000fe200078e00ff */
[----:B------:R-:W-:Y:S06]  /*0280*/  @!P0 BRA `(.L_x_1) ;  /* 0x0000000400708947 */ /* 0x000fec0003800000 */
[----:B------:R-:W-:Y:S01]  /*0290*/  IMAD.SHL.U32 R2, R12, 0x100, RZ ;  /* 0x000001000c027824 */ /* 0x000fe200078e00ff */
[----:B------:R-:W0:Y:S01]  /*02a0*/  LDCU.64 UR8, c[0x4][URZ] ;  /* 0x01000000ff0877ac */ /* 0x000e220008000a00 */
[----:B------:R-:W-:Y:S02]  /*02b0*/  IMAD.MOV.U32 R0, RZ, RZ, RZ ;  /* 0x000000ffff007224 */ /* 0x000fe400078e00ff */
[----:B------:R-:W-:Y:S01]  /*02c0*/  IMAD.MOV.U32 R7, RZ, RZ, RZ ;  /* 0x000000ffff077224 */ /* 0x000fe200078e00ff */
[----:B------:R-:W-:Y:S01]  /*02d0*/  LOP3.LUT R6, R2, 0x80000000, RZ, 0xfc, !PT ;  /* 0x8000000002067812 */ /* 0x000fe200078efcff */
[----:B------:R-:W-:Y:S01]  /*02e0*/  UMOV UR5, URZ ;  /* 0x000000ff00057c82 */ /* 0x000fe20008000000 */
[----:B------:R-:W-:-:S05]  /*02f0*/  UMOV UR4, URZ ;  /* 0x000000ff00047c82 */ /* 0x000fca0008000000 */
.L_x_2:
[----:B0-----:R-:W-:Y:S02]  /*0300*/  IMAD.U32 R4, RZ, RZ, UR8 ;  /* 0x00000008ff047e24 */ /* 0x001fe4000f8e00ff */
[----:B------:R-:W-:-:S05]  /*0310*/  IMAD.U32 R5, RZ, RZ, UR9 ;  /* 0x00000009ff057e24 */ /* 0x000fca000f8e00ff */
[----:B------:R-:W2:Y:S01]  /*0320*/  LDG.E.CONSTANT R3, desc[UR6][R4.64] ;  /* 0x0000000604037981 */ /* 0x000ea2000c1e9900 */
[----:B------:R-:W-:Y:S01]  /*0330*/  UIADD3 UR4, UPT, UPT, UR4, 0x1, URZ ;  /* 0x0000000104047890 */ /* 0x000fe2000fffe0ff */
[C---:B------:R-:W-:Y:S01]  /*0340*/  ISETP.EQ.AND P0, PT, R7.reuse, RZ, PT ;  /* 0x000000ff0700720c */ /* 0x040fe20003f02270 */
[----:B------:R-:W-:Y:S01]  /*0350*/  UIADD3 UR8, UP1, UPT, UR8, 0x4, URZ ;  /* 0x0000000408087890 */ /* 0x000fe2000ff3e0ff */
[C---:B------:R-:W-:Y:S01]  /*0360*/  ISETP.EQ.AND P1, PT, R7.reuse, 0x4, PT ;  /* 0x000000040700780c */ /* 0x040fe20003f22270 */
[----:B------:R-:W-:Y:S01]  /*0370*/  UISETP.NE.AND UP0, UPT, UR4, 0x6, UPT ;  /* 0x000000060400788c */ /* 0x000fe2000bf05270 */
[C---:B------:R-:W-:Y:S01]  /*0380*/  ISETP.EQ.AND P3, PT, R7.reuse, 0xc, PT ;  /* 0x0000000c0700780c */ /* 0x040fe20003f62270 */
[----:B------:R-:W-:Y:S01]  /*0390*/  UIADD3.X UR9, UPT, UPT, URZ, UR9, URZ, UP1, !UPT ;  /* 0x00000009ff097290 */ /* 0x000fe20008ffe4ff */
[C---:B------:R-:W-:Y:S02]  /*03a0*/  ISETP.EQ.AND P4, PT, R7.reuse, 0x10, PT ;  /* 0x000000100700780c */ /* 0x040fe40003f82270 */
[----:B------:R-:W-:Y:S01]  /*03b0*/  ISETP.EQ.AND P5, PT, R7, 0x14, PT ;  /* 0x000000140700780c */ /* 0x000fe20003fa2270 */
[----:B--2---:R-:W-:-:S03]  /*03c0*/  IMAD.WIDE.U32 R2, R3, R6, RZ ;  /* 0x0000000603027225 */ /* 0x004fc600078e00ff */
[----:B------:R-:W-:-:S04]  /*03d0*/  IADD3 R2, P2, PT, R2, R0, RZ ;  /* 0x0000000002027210 */ /* 0x000fc80007f5e0ff */
[----:B------:R-:W-:Y:S01]  /*03e0*/  IADD3.X R0, PT, PT, R3, UR5, RZ, P2, !PT ;  /* 0x0000000503007c10 */ /* 0x000fe200097fe4ff */
[--C-:B------:R-:W-:Y:S01]  /*03f0*/  @P1 IMAD.MOV.U32 R20, RZ, RZ, R2.reuse ;  /* 0x000000ffff141224 */ /* 0x100fe200078e0002 */
[C---:B------:R-:W-:Y:S01]  /*0400*/  ISETP.EQ.AND P2, PT, R7.reuse, 0x8, PT ;  /* 0x000000080700780c */ /* 0x040fe20003f42270 */
[--C-:B------:R-:W-:Y:S01]  /*0410*/  @P3 IMAD.MOV.U32 R18, RZ, RZ, R2.reuse ;  /* 0x000000ffff123224 */ /* 0x100fe200078e0002 */
[----:B------:R-:W-:Y:S01]  /*0420*/  @P0 MOV R9, R2 ;  /* 0x0000000200090202 */ /* 0x000fe20000000f00 */
[--C-:B------:R-:W-:Y:S02]  /*0430*/  @P4 IMAD.MOV.U32 R17, RZ, RZ, R2.reuse ;  /* 0x000000ffff114224 */ /* 0x100fe400078e0002 */
[----:B------:R-:W-:Y:S02]  /*0440*/  @P5 IMAD.MOV.U32 R16, RZ, RZ, R2 ;  /* 0x000000ffff105224 */ /* 0x000fe400078e0002 */
[----:B------:R-:W-:-:S06]  /*0450*/  VIADD R7, R7, 0x4 ;  /* 0x0000000407077836 */ /* 0x000fcc0000000000 */
[----:B------:R-:W-:Y:S01]  /*0460*/  @P2 IMAD.MOV.U32 R19, RZ, RZ, R2 ;  /* 0x000000ffff132224 */ /* 0x000fe200078e0002 */
[----:B------:R-:W-:Y:S06]  /*0470*/  BRA.U UP0, `(.L_x_2) ;  /* 0xfffffffd00a07547 */ /* 0x000fec000b83ffff */
[----:B------:R-:W-:Y:S01]  /*0480*/  SHF.R.U32.HI R2, RZ, 0x17, R12 ;  /* 0x00000017ff027819 */ /* 0x000fe2000001160c */
[----:B------:R-:W-:Y:S03]  /*0490*/  BSSY.RECONVERGENT B1, `(.L_x_3) ;  /* 0x0000029000017945 */ /* 0x000fe60003800200 */
[C---:B------:R-:W-:Y:S02]  /*04a0*/  LOP3.LUT R3, R2.reuse, 0xe0, RZ, 0xc0, !PT ;  /* 0x000000e002037812 */ /* 0x040fe400078ec0ff */
[----:B------:R-:W-:-:S03]  /*04b0*/  LOP3.LUT P6, RZ, R2, 0x1f, RZ, 0xc0, !PT ;  /* 0x0000001f02ff7812 */ /* 0x000fc600078cc0ff */
[----:B------:R-:W-:-:S05]  /*04c0*/  VIADD R3, R3, 0xffffff80 ;  /* 0xffffff8003037836 */ /* 0x000fca0000000000 */
[----:B------:R-:W-:-:S04]  /*04d0*/  SHF.R.U32.HI R3, RZ, 0x5, R3 ;  /* 0x00000005ff037819 */ /* 0x000fc80000011603 */
[----:B------:R-:W-:-:S04]  /*04e0*/  LEA R5, -R3, RZ, 0x2 ;  /* 0x000000ff03057211 */ /* 0x000fc800078e11ff */
[C---:B------:R-:W-:Y:S02]  /*04f0*/  ISETP.EQ.AND P3, PT, R5.reuse, -0x18, PT ;  /* 0xffffffe80500780c */ /* 0x040fe40003f62270 */
[C---:B------:R-:W-:Y:S02]  /*0500*/  ISETP.EQ.AND P4, PT, R5.reuse, -0x14, PT ;  /* 0xffffffec0500780c */ /* 0x040fe40003f82270 */
[C---:B------:R-:W-:Y:S02]  /*0510*/  ISETP.EQ.AND P0, PT, R5.reuse, -0x10, PT ;  /* 0xfffffff00500780c */ /* 0x040fe40003f02270 */
[C---:B------:R-:W-:Y:S02]  /*0520*/  ISETP.EQ.AND P1, PT, R5.reuse, -0xc, PT ;  /* 0xfffffff40500780c */ /* 0x040fe40003f22270 */
[C---:B------:R-:W-:Y:S02]  /*0530*/  ISETP.EQ.AND P2, PT, R5.reuse, -0x8, PT ;  /* 0xfffffff80500780c */ /* 0x040fe40003f42270 */
[----:B------:R-:W-:-:S03]  /*0540*/  ISETP.EQ.AND P5, PT, R5, 0x4, PT ;  /* 0x000000040500780c */ /* 0x000fc60003fa2270 */
[--C-:B------:R-:W-:Y:S01]  /*0550*/  @P3 IMAD.MOV.U32 R3, RZ, RZ, R9.reuse ;  /* 0x000000ffff033224 */ /* 0x100fe200078e0009 */
[C---:B------:R-:W-:Y:S01]  /*0560*/  ISETP.EQ.AND P3, PT, R5.reuse, -0x4, PT ;  /* 0xfffffffc0500780c */ /* 0x040fe20003f62270 */
[----:B------:R-:W-:Y:S02]  /*0570*/  @P4 IMAD.MOV.U32 R4, RZ, RZ, R9 ;  /* 0x000000ffff044224 */ /* 0x000fe400078e0009 */
[----:B------:R-:W-:Y:S01]  /*0580*/  @P4 IMAD.MOV.U32 R3, RZ, RZ, R20 ;  /* 0x000000ffff034224 */ /* 0x000fe200078e0014 */
[----:B------:R-:W-:Y:S01]  /*0590*/  ISETP.EQ.AND P4, PT, R5, RZ, PT ;  /* 0x000000ff0500720c */ /* 0x000fe20003f82270 */
[----:B------:R-:W-:Y:S02]  /*05a0*/  @P0 IMAD.MOV.U32 R3, RZ, RZ, R19 ;  /* 0x000000ffff030224 */ /* 0x000fe400078e0013 */
[----:B------:R-:W-:Y:S02]  /*05b0*/  @P1 IMAD.MOV.U32 R3, RZ, RZ, R18 ;  /* 0x000000ffff031224 */ /* 0x000fe400078e0012 */
[----:B------:R-:W-:-:S02]  /*05c0*/  @P2 IMAD.MOV.U32 R3, RZ, RZ, R17 ;  /* 0x000000ffff032224 */ /* 0x000fc400078e0011 */
[----:B------:R-:W-:Y:S02]  /*05d0*/  @P0 IMAD.MOV.U32 R4, RZ, RZ, R20 ;  /* 0x000000ffff040224 */ /* 0x000fe400078e0014 */
[----:B------:R-:W-:Y:S02]  /*05e0*/  @P3 IMAD.MOV.U32 R3, RZ, RZ, R16 ;  /* 0x000000ffff033224 */ /* 0x000fe400078e0010 */
[----:B------:R-:W-:Y:S01]  /*05f0*/  @P1 IMAD.MOV.U32 R4, RZ, RZ, R19 ;  /* 0x000000ffff041224 */ /* 0x000fe200078e0013 */
[----:B------:R-:W-:Y:S01]  /*0600*/  @P2 MOV R4, R18 ;  /* 0x0000001200042202 */ /* 0x000fe20000000f00 */
[----:B------:R-:W-:Y:S02]  /*0610*/  @P4 IMAD.MOV.U32 R3, RZ, RZ, R0 ;  /* 0x000000ffff034224 */ /* 0x000fe400078e0000 */
[----:B------:R-:W-:Y:S02]  /*0620*/  @P3 IMAD.MOV.U32 R4, RZ, RZ, R17 ;  /* 0x000000ffff043224 */ /* 0x000fe400078e0011 */
[----:B------:R-:W-:-:S02]  /*0630*/  @P4 IMAD.MOV.U32 R4, RZ, RZ, R16 ;  /* 0x000000ffff044224 */ /* 0x000fc400078e0010 */
[----:B------:R-:W-:Y:S02]  /*0640*/  @P5 IMAD.MOV.U32 R4, RZ, RZ, R0 ;  /* 0x000000ffff045224 */ /* 0x000fe400078e0000 */
[----:B------:R-:W-:Y:S01]  /*0650*/  IMAD.MOV.U32 R7, RZ, RZ, R3 ;  /* 0x000000ffff077224 */ /* 0x000fe200078e0003 */
[----:B------:R-:W-:Y:S06]  /*0660*/  @!P6 BRA `(.L_x_4) ;  /* 0x00000000002ce947 */ /* 0x000fec0003800000 */
[----:B------:R-:W-:Y:S01]  /*0670*/  @P0 MOV R3, R9 ;  /* 0x0000000900030202 */ /* 0x000fe20000000f00 */
[----:B------:R-:W-:Y:S01]  /*0680*/  @P1 IMAD.MOV.U32 R3, RZ, RZ, R20 ;  /* 0x000000ffff031224 */ /* 0x000fe200078e0014 */
[----:B------:R-:W-:Y:S01]  /*0690*/  ISETP.EQ.AND P0, PT, R5, 0x8, PT ;  /* 0x000000080500780c */ /* 0x000fe20003f02270 */
[----:B------:R-:W-:Y:S01]  /*06a0*/  @P2 IMAD.MOV.U32 R3, RZ, RZ, R19 ;  /* 0x000000ffff032224 */ /* 0x000fe200078e0013 */
[----:B------:R-:W-:Y:S01]  /*06b0*/  LOP3.LUT R2, R2, 0x1f, RZ, 0xc0, !PT ;  /* 0x0000001f02027812 */ /* 0x000fe200078ec0ff */
[----:B------:R-:W-:Y:S02]  /*06c0*/  @P3 IMAD.MOV.U32 R3, RZ, RZ, R18 ;  /* 0x000000ffff033224 */ /* 0x000fe400078e0012 */
[----:B------:R-:W-:Y:S01]  /*06d0*/  @P4 IMAD.MOV.U32 R3, RZ, RZ, R17 ;  /* 0x000000ffff034224 */ /* 0x000fe200078e0011 */
[----:B------:R-:W-:Y:S01]  /*06e0*/  SHF.L.W.U32.HI R7, R4, R2, R7 ;  /* 0x0000000204077219 */ /* 0x000fe20000010e07 */
[----:B------:R-:W-:-:S06]  /*06f0*/  @P5 IMAD.MOV.U32 R3, RZ, RZ, R16 ;  /* 0x000000ffff035224 */ /* 0x000fcc00078e0010 */
[----:B------:R-:W-:-:S05]  /*0700*/  @P0 IMAD.MOV.U32 R3, RZ, RZ, R0 ;  /* 0x000000ffff030224 */ /* 0x000fca00078e0000 */
[----:B------:R-:W-:-:S07]  /*0710*/  SHF.L.W.U32.HI R4, R3, R2, R4 ;  /* 0x0000000203047219 */ /* 0x000fce0000010e04 */
.L_x_4:
[----:B------:R-:W-:Y:S05]  /*0720*/  BSYNC.RECONVERGENT B1 ;  /* 0x0000000000017941 */ /* 0x000fea0003800200 */
.L_x_3:
[C---:B------:R-:W-:Y:S01]  /*0730*/  SHF.L.W.U32.HI R15, R4.reuse, 0x2, R7 ;  /* 0x00000002040f7819 */ /* 0x040fe20000010e07 */
[----:B------:R-:W-:Y:S01]  /*0740*/  IMAD.SHL.U32 R4, R4, 0x4, RZ ;  /* 0x0000000404047824 */ /* 0x000fe200078e00ff */
[----:B------:R-:W-:Y:S01]  /*0750*/  UMOV UR4, 0x54442d19 ;  /* 0x54442d1900047882 */ /* 0x000fe20000000000 */
[----:B------:R-:W-:Y:S01]  /*0760*/  UMOV UR5, 0x3bf921fb ;  /* 0x3bf921fb00057882 */ /* 0x000fe20000000000 */
[----:B------:R-:W-:Y:S02]  /*0770*/  SHF.R.S32.HI R0, RZ, 0x1f, R15 ;  /* 0x0000001fff007819 */ /* 0x000fe4000001140f */
[----:B------:R-:W-:Y:S02]  /*0780*/  ISETP.GE.AND P0, PT, R12, RZ, PT ;  /* 0x000000ff0c00720c */ /* 0x000fe40003f06270 */
[C---:B------:R-:W-:Y:S02]  /*0790*/  LOP3.LUT R4, R0.reuse, R4, RZ, 0x3c, !PT ;  /* 0x0000000400047212 */ /* 0x040fe400078e3cff */
[----:B------:R-:W-:-:S02]  /*07a0*/  LOP3.LUT R5, R0, R15, RZ, 0x3c, !PT ;  /* 0x0000000f00057212 */ /* 0x000fc400078e3cff */
[----:B------:R-:W-:Y:S02]  /*07b0*/  SHF.R.U32.HI R0, RZ, 0x1e, R7 ;  /* 0x0000001eff007819 */ /* 0x000fe40000011607 */
[----:B------:R-:W0:Y:S01]  /*07c0*/  I2F.F64.S64 R2, R4 ;  /* 0x0000000400027312 */ /* 0x000e220000301c00 */
[C---:B------:R-:W-:Y:S02]  /*07d0*/  LOP3.LUT R6, R15.reuse, R12, RZ, 0x3c, !PT ;  /* 0x0000000c0f067212 */ /* 0x040fe400078e3cff */
[----:B------:R-:W-:Y:S02]  /*07e0*/  LEA.HI R0, R15, R0, RZ, 0x1 ;  /* 0x000000000f007211 */ /* 0x000fe400078f08ff */
[----:B------:R-:W-:Y:S02]  /*07f0*/  ISETP.GE.AND P1, PT, R6, RZ, PT ;  /* 0x000000ff0600720c */ /* 0x000fe40003f26270 */
[----:B------:R-:W-:-:S05]  /*0800*/  IADD3 R6, PT, PT, -R0, RZ, RZ ;  /* 0x000000ff00067210 */ /* 0x000fca0007ffe1ff */
[----:B------:R-:W-:Y:S01]  /*0810*/  @!P0 IMAD.MOV.U32 R0, RZ, RZ, R6 ;  /* 0x000000ffff008224 */ /* 0x000fe200078e0006 */
[----:B0-----:R-:W-:-:S10]  /*0820*/  DMUL R2, R2, UR4 ;  /* 0x0000000402027c28 */ /* 0x001fd40008000000 */
[----:B------:R-:W0:Y:S02]  /*0830*/  F2F.F32.F64 R2, R2 ;  /* 0x0000000200027310 */ /* 0x000e240000301000 */
[----:B0-----:R-:W-:-:S07]  /*0840*/  FSEL R6, -R2, R2, !P1 ;  /* 0x0000000202067208 */ /* 0x001fce0004800100 */
.L_x_1:
[----:B------:R-:W-:Y:S05]  /*0850*/  BSYNC.RECONVERGENT B0 ;  /* 0x0000000000007941 */ /* 0x000fea0003800200 */
.L_x_0:
[----:B------:R-:W-:Y:S01]  /*0860*/  FMUL R15, R13, 0.63661974668502807617 ;  /* 0x3f22f9830d0f7820 */ /* 0x000fe20000400000 */
[----:B------:R-:W-:Y:S01]  /*0870*/  LOP3.LUT R3, R0, 0x1, RZ, 0xc0, !PT ;  /* 0x0000000100037812 */ /* 0x000fe200078ec0ff */
[----:B------:R-:W-:Y:S02]  /*0880*/  IMAD.MOV.U32 R8, RZ, RZ, 0x37cbac00 ;  /* 0x37cbac00ff087424 */ /* 0x000fe400078e00ff */
[----:B------:R-:W-:Y:S01]  /*0890*/  FMUL R5, R6, R6 ;  /* 0x0000000606057220 */ /* 0x000fe20000400000 */
[----:B------:R-:W-:Y:S01]  /*08a0*/  LOP3.LUT P1, RZ, R0, 0x2, RZ, 0xc0, !PT ;  /* 0x0000000200ff7812 */ /* 0x000fe2000782c0ff */
[----:B------:R-:W-:Y:S01]  /*08b0*/  BSSY.RECONVERGENT B0, `(.L_x_5) ;  /* 0x0000070000007945 */ /* 0x000fe20003800200 */
[----:B------:R-:W0:Y:S01]  /*08c0*/  F2I.NTZ R15, R15 ;  /* 0x0000000f000f7305 */ /* 0x000e220000203100 */
[----:B------:R-:W-:Y:S01]  /*08d0*/  ISETP.NE.U32.AND P0, PT, R3, 0x1, PT ;  /* 0x000000010300780c */ /* 0x000fe20003f05070 */
[----:B------:R-:W-:Y:S01]  /*08e0*/  FFMA R2, R5, R8, -0.0013887860113754868507 ;  /* 0xbab607ed05027423 */ /* 0x000fe20000000008 */
[----:B------:R-:W-:-:S02]  /*08f0*/  IMAD.MOV.U32 R3, RZ, RZ, 0x3d2aaabb ;  /* 0x3d2aaabbff037424 */ /* 0x000fc400078e00ff */
[----:B------:R-:W-:Y:S02]  /*0900*/  FSEL R0, R6, 1, P0 ;  /* 0x3f80000006007808 */ /* 0x000fe40000000000 */
[----:B------:R-:W-:Y:S01]  /*0910*/  FSEL R4, R2, -0.00019574658654164522886, !P0 ;  /* 0xb94d415302047808 */ /* 0x000fe20004000000 */
[----:B------:R-:W-:Y:S01]  /*0920*/  IMAD.MOV.U32 R2, RZ, RZ, 0x3effffff ;  /* 0x3effffffff027424 */ /* 0x000fe200078e00ff */
[----:B------:R-:W-:-:S05]  /*0930*/  FSEL R14, R3, 0.0083327032625675201416, !P0 ;  /* 0x3c0885e4030e7808 */ /* 0x000fca0004000000 */
[----:B------:R-:W-:Y:S01]  /*0940*/  FFMA R4, R5, R4, R14 ;  /* 0x0000000405047223 */ /* 0x000fe2000000000e */
[----:B------:R-:W-:Y:S02]  /*0950*/  FSEL R14, -R2, -0.16666662693023681641, !P0 ;  /* 0xbe2aaaa8020e7808 */ /* 0x000fe40004000100 */
[----:B------:R-:W-:Y:S02]  /*0960*/  FSETP.GE.AND P0, PT, |R13|, 105615, PT ;  /* 0x47ce47800d00780b */ /* 0x000fe40003f06200 */
[----:B0-----:R-:W-:Y:S01]  /*0970*/  I2FP.F32.S32 R22, R15 ;  /* 0x0000000f00167245 */ /* 0x001fe20000201400 */
[C---:B------:R-:W-:Y:S01]  /*0980*/  FFMA R14, R5.reuse, R4, R14 ;  /* 0x00000004050e7223 */ /* 0x040fe2000000000e */
[----:B------:R-:W-:-:S03]  /*0990*/  FFMA R5, R5, R0, RZ ;  /* 0x0000000005057223 */ /* 0x000fc600000000ff */
[----:B------:R-:W-:Y:S01]  /*09a0*/  FFMA R7, R22, -1.5707962512969970703, R13 ;  /* 0xbfc90fda16077823 */ /* 0x000fe2000000000d */
[----:B------:R-:W-:-:S03]  /*09b0*/  FFMA R14, R5, R14, R0 ;  /* 0x0000000e050e7223 */ /* 0x000fc60000000000 */
[----:B------:R-:W-:Y:S01]  /*09c0*/  FFMA R7, R22, -7.5497894158615963534e-08, R7 ;  /* 0xb3a2216816077823 */ /* 0x000fe20000000007 */
[----:B------:R-:W-:-:S03]  /*09d0*/  @P1 FADD R14, RZ, -R14 ;  /* 0x8000000eff0e1221 */ /* 0x000fc60000000000 */
[----:B------:R-:W-:Y:S01]  /*09e0*/  FFMA R0, R22, -5.3903029534742383927e-15, R7 ;  /* 0xa7c234c516007823 */ /* 0x000fe20000000007 */
[----:B------:R-:W-:Y:S06]  /*09f0*/  @!P0 BRA `(.L_x_6) ;  /* 0x00000004006c8947 */ /* 0x000fec0003800000 */
[----:B------:R-:W-:-:S13]  /*0a00*/  FSETP.NEU.AND P0, PT, |R13|, +INF , PT ;  /* 0x7f8000000d00780b */ /* 0x000fda0003f0d200 */
[----:B------:R-:W-:Y:S01]  /*0a10*/  @!P0 FMUL R0, RZ, R13 ;  /* 0x0000000dff008220 */ /* 0x000fe20000400000 */
[----:B------:R-:W-:Y:S01]  /*0a20*/  @!P0 IMAD.MOV.U32 R15, RZ, RZ, RZ ;  /* 0x000000ffff0f8224 */ /* 0x000fe200078e00ff */
[----:B------:R-:W-:Y:S06]  /*0a30*/  @!P0 BRA `(.L_x_6) ;  /* 0x00000004005c8947 */ /* 0x000fec0003800000 */
[----:B------:R-:W-:Y:S01]  /*0a40*/  IMAD.SHL.U32 R0, R13, 0x100, RZ ;  /* 0x000001000d007824 */ /* 0x000fe200078e00ff */
[----:B------:R-:W-:Y:S01]  /*0a50*/  MOV R21, RZ ;  /* 0x000000ff00157202 */ /* 0x000fe20000000f00 */
[----:B------:R-:W-:Y:S01]  /*0a60*/  IMAD.MOV.U32 R15, RZ, RZ, RZ ;  /* 0x000000ffff0f7224 */ /* 0x000fe200078e00ff */
[----:B------:R-:W0:Y:S02]  /*0a70*/  LDCU.64 UR8, c[0x4][URZ] ;  /* 0x01000000ff0877ac */ /* 0x000e240008000a00 */
[----:B------:R-:W-:Y:S01]  /*0a80*/  LOP3.LUT R0, R0, 0x80000000, RZ, 0xfc, !PT ;  /* 0x8000000000007812 */ /* 0x000fe200078efcff */
[----:B------:R-:W-:Y:S01]  /*0a90*/  UMOV UR5, URZ ;  /* 0x000000ff00057c82 */ /* 0x000fe20008000000 */
[----:B------:R-:W-:-:S05]  /*0aa0*/  UMOV UR4, URZ ;  /* 0x000000ff00047c82 */ /* 0x000fca0008000000 */
.L_x_7:
        /* <DEDUP_REMOVED lines=17> */
[--C-:B------:R-:W-:Y:S02]  /*0bc0*/  @P1 IMAD.MOV.U32 R20, RZ, RZ, R6.reuse ;  /* 0x000000ffff141224 */ /* 0x100fe400078e0006 */
[----:B------:R-:W-:Y:S01]  /*0bd0*/  @P5 MOV R16, R6 ;  /* 0x0000000600105202 */ /* 0x000fe20000000f00 */
[--C-:B------:R-:W-:Y:S02]  /*0be0*/  @P3 IMAD.MOV.U32 R18, RZ, RZ, R6.reuse ;  /* 0x000000ffff123224 */ /* 0x100fe400078e0006 */
[----:B------:R-:W-:Y:S02]  /*0bf0*/  @P4 IMAD.MOV.U32 R17, RZ, RZ, R6 ;  /* 0x000000ffff114224 */ /* 0x000fe400078e0006 */
[----:B------:R-:W-:-:S05]  /*0c00*/  VIADD R21, R21, 0x4 ;  /* 0x0000000415157836 */ /* 0x000fca0000000000 */
[----:B------:R-:W-:Y:S01]  /*0c10*/  @P2 IMAD.MOV.U32 R19, RZ, RZ, R6 ;  /* 0x000000ffff132224 */ /* 0x000fe200078e0006 */
[----:B------:R-:W-:Y:S06]  /*0c20*/  BRA.U UP0, `(.L_x_7) ;  /* 0xfffffffd00a07547 */ /* 0x000fec000b83ffff */
[----:B------:R-:W-:Y:S01]  /*0c30*/  SHF.R.U32.HI R13, RZ, 0x17, R13 ;  /* 0x00000017ff0d7819 */ /* 0x000fe2000001160d */
[----:B------:R-:W-:Y:S03]  /*0c40*/  BSSY.RECONVERGENT B1, `(.L_x_8) ;  /* 0x0000028000017945 */ /* 0x000fe60003800200 */
[C---:B------:R-:W-:Y:S02]  /*0c50*/  LOP3.LUT R0, R13.reuse, 0xe0, RZ, 0xc0, !PT ;  /* 0x000000e00d007812 */ /* 0x040fe400078ec0ff */
[----:B------:R-:W-:-:S03]  /*0c60*/  LOP3.LUT P6, RZ, R13, 0x1f, RZ, 0xc0, !PT ;  /* 0x0000001f0dff7812 */ /* 0x000fc600078cc0ff */
[----:B------:R-:W-:-:S05]  /*0c70*/  VIADD R0, R0, 0xffffff80 ;  /* 0xffffff8000007836 */ /* 0x000fca0000000000 */
[----:B------:R-:W-:-:S05]  /*0c80*/  SHF.R.U32.HI R0, RZ, 0x5, R0 ;  /* 0x00000005ff007819 */ /* 0x000fca0000011600 */
[----:B------:R-:W-:-:S05]  /*0c90*/  IMAD.U32 R6, R0, -0x4, RZ ;  /* 0xfffffffc00067824 */ /* 0x000fca00078e00ff */
        /* <DEDUP_REMOVED lines=9> */
[--C-:B------:R-:W-:Y:S01]  /*0d30*/  @P4 IMAD.MOV.U32 R0, RZ, RZ, R20.reuse ;  /* 0x000000ffff004224 */ /* 0x100fe200078e0014 */
[----:B------:R-:W-:Y:S01]  /*0d40*/  ISETP.EQ.AND P4, PT, R6, RZ, PT ;  /* 0x000000ff0600720c */ /* 0x000fe20003f82270 */
[----:B------:R-:W-:Y:S01]  /*0d50*/  @P0 IMAD.MOV.U32 R4, RZ, RZ, R20 ;  /* 0x000000ffff040224 */ /* 0x000fe200078e0014 */
[----:B------:R-:W-:Y:S01]  /*0d60*/  @P0 MOV R0, R19 ;  /* 0x0000001300000202 */ /* 0x000fe20000000f00 */
[----:B------:R-:W-:Y:S02]  /*0d70*/  @P1 IMAD.MOV.U32 R4, RZ, RZ, R19 ;  /* 0x000000ffff041224 */ /* 0x000fe400078e0013 */
[----:B------:R-:W-:-:S02]  /*0d80*/  @P1 IMAD.MOV.U32 R0, RZ, RZ, R18 ;  /* 0x000000ffff001224 */ /* 0x000fc400078e0012 */
[----:B------:R-:W-:Y:S02]  /*0d90*/  @P2 IMAD.MOV.U32 R4, RZ, RZ, R18 ;  /* 0x000000ffff042224 */ /* 0x000fe400078e0012 */
[--C-:B------:R-:W-:Y:S02]  /*0da0*/  @P2 IMAD.MOV.U32 R0, RZ, RZ, R17.reuse ;  /* 0x000000ffff002224 */ /* 0x100fe400078e0011 */
[----:B------:R-:W-:Y:S02]  /*0db0*/  @P3 IMAD.MOV.U32 R4, RZ, RZ, R17 ;  /* 0x000000ffff043224 */ /* 0x000fe400078e0011 */
[--C-:B------:R-:W-:Y:S01]  /*0dc0*/  @P3 IMAD.MOV.U32 R0, RZ, RZ, R16.reuse ;  /* 0x000000ffff003224 */ /* 0x100fe200078e0010 */
[----:B------:R-:W-:Y:S01]  /*0dd0*/  @P4 MOV R0, R15 ;  /* 0x0000000f00004202 */ /* 0x000fe20000000f00 */
[----:B------:R-:W-:Y:S02]  /*0de0*/  @P4 IMAD.MOV.U32 R4, RZ, RZ, R16 ;  /* 0x000000ffff044224 */ /* 0x000fe400078e0010 */
[----:B------:R-:W-:Y:S01]  /*0df0*/  @P5 IMAD.MOV.U32 R4, RZ, RZ, R15 ;  /* 0x000000ffff045224 */ /* 0x000fe200078e000f */
[----:B------:R-:W-:Y:S06]  /*0e00*/  @!P6 BRA `(.L_x_9) ;  /* 0x00000000002ce947 */ /* 0x000fec0003800000 */
[----:B------:R-:W-:Y:S01]  /*0e10*/  @P0 IMAD.MOV.U32 R5, RZ, RZ, R9 ;  /* 0x000000ffff050224 */ /* 0x000fe200078e0009 */
[----:B------:R-:W-:Y:S01]  /*0e20*/  ISETP.EQ.AND P0, PT, R6, 0x8, PT ;  /* 0x000000080600780c */ /* 0x000fe20003f02270 */
[----:B------:R-:W-:Y:S01]  /*0e30*/  @P1 IMAD.MOV.U32 R5, RZ, RZ, R20 ;  /* 0x000000ffff051224 */ /* 0x000fe200078e0014 */
[----:B------:R-:W-:Y:S01]  /*0e40*/  LOP3.LUT R13, R13, 0x1f, RZ, 0xc0, !PT ;  /* 0x0000001f0d0d7812 */ /* 0x000fe200078ec0ff */
[----:B------:R-:W-:Y:S02]  /*0e50*/  @P2 IMAD.MOV.U32 R5, RZ, RZ, R19 ;  /* 0x000000ffff052224 */ /* 0x000fe400078e0013 */
[----:B------:R-:W-:Y:S01]  /*0e60*/  @P3 IMAD.MOV.U32 R5, RZ, RZ, R18 ;  /* 0x000000ffff053224 */ /* 0x000fe200078e0012 */
[----:B------:R-:W-:Y:S01]  /*0e70*/  SHF.L.W.U32.HI R0, R4, R13, R0 ;  /* 0x0000000d04007219 */ /* 0x000fe20000010e00 */
[----:B------:R-:W-:Y:S02]  /*0e80*/  @P4 IMAD.MOV.U32 R5, RZ, RZ, R17 ;  /* 0x000000ffff054224 */ /* 0x000fe400078e0011 */
[----:B------:R-:W-:-:S04]  /*0e90*/  @P5 IMAD.MOV.U32 R5, RZ, RZ, R16 ;  /* 0x000000ffff055224 */ /* 0x000fc800078e0010 */
[----:B------:R-:W-:-:S04]  /*0ea0*/  @P0 MOV R5, R15 ;  /* 0x0000000f00050202 */ /* 0x000fc80000000f00 */
[----:B------:R-:W-:-:S07]  /*0eb0*/  SHF.L.W.U32.HI R4, R5, R13, R4 ;  /* 0x0000000d05047219 */ /* 0x000fce0000010e04 */
.L_x_9:
[----:B------:R-:W-:Y:S05]  /*0ec0*/  BSYNC.RECONVERGENT B1 ;  /* 0x0000000000017941 */ /* 0x000fea0003800200 */
.L_x_8:
[C-C-:B------:R-:W-:Y:S01]  /*0ed0*/  SHF.L.W.U32.HI R15, R4.reuse, 0x2, R0.reuse ;  /* 0x00000002040f7819 */ /* 0x140fe20000010e00 */
[----:B------:R-:W-:Y:S01]  /*0ee0*/  IMAD.SHL.U32 R4, R4, 0x4, RZ ;  /* 0x0000000404047824 */ /* 0x000fe200078e00ff */
[----:B------:R-:W-:Y:S01]  /*0ef0*/  UMOV UR4, 0x54442d19 ;  /* 0x54442d1900047882 */ /* 0x000fe20000000000 */
[----:B------:R-:W-:Y:S01]  /*0f00*/  UMOV UR5, 0x3bf921fb ;  /* 0x3bf921fb00057882 */ /* 0x000fe20000000000 */
[----:B------:R-:W-:Y:S02]  /*0f10*/  SHF.R.S32.HI R5, RZ, 0x1f, R15 ;  /* 0x0000001fff057819 */ /* 0x000fe4000001140f */
[----:B------:R-:W-:Y:S02]  /*0f20*/  SHF.R.U32.HI R0, RZ, 0x1e, R0 ;  /* 0x0000001eff007819 */ /* 0x000fe40000011600 */
[C---:B------:R-:W-:Y:S02]  /*0f30*/  LOP3.LUT R4, R5.reuse, R4, RZ, 0x3c, !PT ;  /* 0x0000000405047212 */ /* 0x040fe400078e3cff */
[----:B------:R-:W-:-:S02]  /*0f40*/  LOP3.LUT R5, R5, R15, RZ, 0x3c, !PT ;  /* 0x0000000f05057212 */ /* 0x000fc400078e3cff */
[C---:B------:R-:W-:Y:S02]  /*0f50*/  ISETP.GE.AND P0, PT, R15.reuse, RZ, PT ;  /* 0x000000ff0f00720c */ /* 0x040fe40003f06270 */
[----:B------:R-:W-:Y:S02]  /*0f60*/  LEA.HI R15, R15, R0, RZ, 0x1 ;  /* 0x000000000f0f7211 */ /* 0x000fe400078f08ff */
[----:B------:R-:W0:Y:S02]  /*0f70*/  I2F.F64.S64 R4, R4 ;  /* 0x0000000400047312 */ /* 0x000e240000301c00 */
[----:B0-----:R-:W-:-:S10]  /*0f80*/  DMUL R6, R4, UR4 ;  /* 0x0000000404067c28 */ /* 0x001fd40008000000 */
[----:B------:R-:W0:Y:S02]  /*0f90*/  F2F.F32.F64 R6, R6 ;  /* 0x0000000600067310 */ /* 0x000e240000301000 */
[----:B0-----:R-:W-:-:S07]  /*0fa0*/  FSEL R0, -R6, R6, !P0 ;  /* 0x0000000606007208 */ /* 0x001fce0004000100 */
.L_x_6:
[----:B------:R-:W-:Y:S05]  /*0fb0*/  BSYNC.RECONVERGENT B0 ;  /* 0x0000000000007941 */ /* 0x000fea0003800200 */
.L_x_5:
[C---:B------:R-:W-:Y:S01]  /*0fc0*/  LOP3.LUT R6, R15.reuse, 0x1, RZ, 0xc0, !PT ;  /* 0x000000010f067812 */ /* 0x040fe200078ec0ff */
[----:B------:R-:W-:Y:S01]  /*0fd0*/  FMUL R5, R0, R0 ;  /* 0x0000000000057220 */ /* 0x000fe20000400000 */
[----:B------:R-:W-:Y:S01]  /*0fe0*/  VIADD R15, R15, 0x1 ;  /* 0x000000010f0f7836 */ /* 0x000fe20000000000 */
[----:B------:R-:W-:Y:S01]  /*0ff0*/  FSETP.GE.AND P2, PT, |R12|, 105615, PT ;  /* 0x47ce47800c00780b */ /* 0x000fe20003f46200 */
[----:B------:R-:W-:Y:S01]  /*1000*/  IMAD.MOV.U32 R13, RZ, RZ, 0x3e2aaaa8 ;  /* 0x3e2aaaa8ff0d7424 */ /* 0x000fe200078e00ff */
[----:B------:R-:W-:Y:S01]  /*1010*/  ISETP.NE.U32.AND P0, PT, R6, 0x1, PT ;  /* 0x000000010600780c */ /* 0x000fe20003f05070 */
[----:B------:R-:W-:Y:S01]  /*1020*/  FFMA R4, R5, R8, -0.0013887860113754868507 ;  /* 0xbab607ed05047423 */ /* 0x000fe20000000008 */
[----:B------:R-:W-:Y:S01]  /*1030*/  IMAD.MOV.U32 R6, RZ, RZ, 0x3c0885e4 ;  /* 0x3c0885e4ff067424 */ /* 0x000fe200078e00ff */
[----:B------:R-:W-:Y:S01]  /*1040*/  LOP3.LUT P1, RZ, R15, 0x2, RZ, 0xc0, !PT ;  /* 0x000000020fff7812 */ /* 0x000fe2000782c0ff */
[----:B------:R-:W-:Y:S01]  /*1050*/  BSSY.RECONVERGENT B0, `(.L_x_10) ;  /* 0x000006a000007945 */ /* 0x000fe20003800200 */
[----:B------:R-:W-:-:S02]  /*1060*/  FSEL R0, R0, 1, !P0 ;  /* 0x3f80000000007808 */ /* 0x000fc40004000000 */
[----:B------:R-:W-:Y:S02]  /*1070*/  FSEL R4, R4, -0.00019574658654164522886, P0 ;  /* 0xb94d415304047808 */ /* 0x000fe40000000000 */
[----:B------:R-:W-:Y:S01]  /*1080*/  FSEL R6, R6, 0.041666727513074874878, !P0 ;  /* 0x3d2aaabb06067808 */ /* 0x000fe20004000000 */
[----:B------:R-:W-:Y:S01]  /*1090*/  FFMA R7, R5, R0, RZ ;  /* 0x0000000005077223 */ /* 0x000fe200000000ff */
[----:B------:R-:W-:-:S03]  /*10a0*/  FSEL R13, -R13, -0.4999999701976776123, !P0 ;  /* 0xbeffffff0d0d7808 */ /* 0x000fc60004000100 */
[----:B------:R-:W-:-:S04]  /*10b0*/  FFMA R4, R5, R4, R6 ;  /* 0x0000000405047223 */ /* 0x000fc80000000006 */
[----:B------:R-:W-:-:S04]  /*10c0*/  FFMA R4, R5, R4, R13 ;  /* 0x0000000405047223 */ /* 0x000fc8000000000d */
[----:B------:R-:W-:-:S04]  /*10d0*/  FFMA R7, R7, R4, R0 ;  /* 0x0000000407077223 */ /* 0x000fc80000000000 */
[----:B------:R-:W-:-:S04]  /*10e0*/  @P1 FADD R7, RZ, -R7 ;  /* 0x80000007ff071221 */ /* 0x000fc80000000000 */
[----:B------:R-:W-:Y:S01]  /*10f0*/  FMUL R4, R14, R7 ;  /* 0x000000070e047220 */ /* 0x000fe20000400000 */
        /* <DEDUP_REMOVED lines=12> */
.L_x_12:
        /* <DEDUP_REMOVED lines=11> */
[----:B------:R-:W-:-:S02]  /*1270*/  ISETP.EQ.AND P4, PT, R14, 0x10, PT ;  /* 0x000000100e00780c */ /* 0x000fc40003f82270 */
[C---:B------:R-:W-:Y:S01]  /*1280*/  ISETP.EQ.AND P5, PT, R14.reuse, 0x14, PT ;  /* 0x000000140e00780c */ /* 0x040fe20003fa2270 */
[----:B------:R-:W-:Y:S02]  /*1290*/  VIADD R14, R14, 0x4 ;  /* 0x000000040e0e7836 */ /* 0x000fe40000000000 */
[----:B--2---:R-:W-:-:S03]  /*12a0*/  IMAD.WIDE.U32 R6, R6, R13, RZ ;  /* 0x0000000d06067225 */ /* 0x004fc600078e00ff */
[----:B------:R-:W-:-:S04]  /*12b0*/  IADD3 R0, P6, PT, R6, R5, RZ ;  /* 0x0000000506007210 */ /* 0x000fc80007fde0ff */
[----:B------:R-:W-:Y:S01]  /*12c0*/  IADD3.X R5, PT, PT, R7, UR5, RZ, P6, !PT ;  /* 0x0000000507057c10 */ /* 0x000fe2000b7fe4ff */
[--C-:B------:R-:W-:Y:S02]  /*12d0*/  @P0 IMAD.MOV.U32 R9, RZ, RZ, R0.reuse ;  /* 0x000000ffff090224 */ /* 0x100fe400078e0000 */
[----:B------:R-:W-:Y:S01]  /*12e0*/  @P5 MOV R16, R0 ;  /* 0x0000000000105202 */ /* 0x000fe20000000f00 */
[--C-:B------:R-:W-:Y:S02]  /*12f0*/  @P1 IMAD.MOV.U32 R20, RZ, RZ, R0.reuse ;  /* 0x000000ffff141224 */ /* 0x100fe400078e0000 */
[--C-:B------:R-:W-:Y:S02]  /*1300*/  @P2 IMAD.MOV.U32 R19, RZ, RZ, R0.reuse ;  /* 0x000000ffff132224 */ /* 0x100fe400078e0000 */
[--C-:B------:R-:W-:Y:S02]  /*1310*/  @P3 IMAD.MOV.U32 R18, RZ, RZ, R0.reuse ;  /* 0x000000ffff123224 */ /* 0x100fe400078e0000 */
        /* <DEDUP_REMOVED lines=14> */
[----:B------:R-:W-:-:S03]  /*1400*/  ISETP.EQ.AND P5, PT, R10, RZ, PT ;  /* 0x000000ff0a00720c */ /* 0x000fc60003fa2270 */
[--C-:B------:R-:W-:Y:S01]  /*1410*/  @P3 IMAD.MOV.U32 R0, RZ, RZ, R9.reuse ;  /* 0x000000ffff003224 */ /* 0x100fe200078e0009 */
[C---:B------:R-:W-:Y:S01]  /*1420*/  ISETP.EQ.AND P3, PT, R10.reuse, -0x4, PT ;  /* 0xfffffffc0a00780c */ /* 0x040fe20003f62270 */
[----:B------:R-:W-:Y:S02]  /*1430*/  @P4 IMAD.MOV.U32 R6, RZ, RZ, R9 ;  /* 0x000000ffff064224 */ /* 0x000fe400078e0009 */
[----:B------:R-:W-:Y:S01]  /*1440*/  @P4 IMAD.MOV.U32 R0, RZ, RZ, R20 ;  /* 0x000000ffff004224 */ /* 0x000fe200078e0014 */
[----:B------:R-:W-:Y:S01]  /*1450*/  ISETP.EQ.AND P4, PT, R10, 0x4, PT ;  /* 0x000000040a00780c */ /* 0x000fe20003f82270 */
[--C-:B------:R-:W-:Y:S01]  /*1460*/  @P2 IMAD.MOV.U32 R0, RZ, RZ, R19.reuse ;  /* 0x000000ffff002224 */ /* 0x100fe200078e0013 */
[----:B------:R-:W-:Y:S01]  /*1470*/  @P2 MOV R6, R20 ;  /* 0x0000001400062202 */ /* 0x000fe20000000f00 */
[----:B------:R-:W-:Y:S02]  /*1480*/  @P1 IMAD.MOV.U32 R6, RZ, RZ, R19 ;  /* 0x000000ffff061224 */ /* 0x000fe400078e0013 */
[----:B------:R-:W-:-:S02]  /*1490*/  @P1 IMAD.MOV.U32 R0, RZ, RZ, R18 ;  /* 0x000000ffff001224 */ /* 0x000fc400078e0012 */
[----:B------:R-:W-:Y:S02]  /*14a0*/  @P0 IMAD.MOV.U32 R6, RZ, RZ, R18 ;  /* 0x000000ffff060224 */ /* 0x000fe400078e0012 */
[--C-:B------:R-:W-:Y:S01]  /*14b0*/  @P0 IMAD.MOV.U32 R0, RZ, RZ, R17.reuse ;  /* 0x000000ffff000224 */ /* 0x100fe200078e0011 */
[----:B------:R-:W-:Y:S01]  /*14c0*/  @P3 MOV R0, R16 ;  /* 0x0000001000003202 */ /* 0x000fe20000000f00 */
[----:B------:R-:W-:Y:S02]  /*14d0*/  @P3 IMAD.MOV.U32 R6, RZ, RZ, R17 ;  /* 0x000000ffff063224 */ /* 0x000fe400078e0011 */
[----:B------:R-:W-:Y:S02]  /*14e0*/  @P5 IMAD.MOV.U32 R6, RZ, RZ, R16 ;  /* 0x000000ffff065224 */ /* 0x000fe400078e0010 */
[--C-:B------:R-:W-:Y:S02]  /*14f0*/  @P5 IMAD.MOV.U32 R0, RZ, RZ, R5.reuse ;  /* 0x000000ffff005224 */ /* 0x100fe400078e0005 */
[----:B------:R-:W-:Y:S01]  /*1500*/  @P4 IMAD.MOV.U32 R6, RZ, RZ, R5 ;  /* 0x000000ffff064224 */ /* 0x000fe200078e0005 */
[----:B------:R-:W-:Y:S06]  /*1510*/  @!P6 BRA `(.L_x_14) ;  /* 0x000000000028e947 */ /* 0x000fec0003800000 */
[----:B------:R-:W-:Y:S01]  /*1520*/  @P1 IMAD.MOV.U32 R9, RZ, RZ, R20 ;  /* 0x000000ffff091224 */ /* 0x000fe200078e0014 */
[----:B------:R-:W-:Y:S01]  /*1530*/  LOP3.LUT R7, R7, 0x1f, RZ, 0xc0, !PT ;  /* 0x0000001f07077812 */ /* 0x000fe200078ec0ff */
[----:B------:R-:W-:Y:S01]  /*1540*/  @P0 IMAD.MOV.U32 R9, RZ, RZ, R19 ;  /* 0x000000ffff090224 */ /* 0x000fe200078e0013 */
[----:B------:R-:W-:Y:S01]  /*1550*/  ISETP.EQ.AND P0, PT, R10, 0x8, PT ;  /* 0x000000080a00780c */ /* 0x000fe20003f02270 */
[----:B------:R-:W-:Y:S01]  /*1560*/  @P3 IMAD.MOV.U32 R9, RZ, RZ, R18 ;  /* 0x000000ffff093224 */ /* 0x000fe200078e0012 */
[----:B------:R-:W-:Y:S01]  /*1570*/  @P5 MOV R9, R17 ;  /* 0x0000001100095202 */ /* 0x000fe20000000f00 */
[----:B------:R-:W-:Y:S01]  /*1580*/  @P4 IMAD.MOV.U32 R9, RZ, RZ, R16 ;  /* 0x000000ffff094224 */ /* 0x000fe200078e0010 */
[----:B------:R-:W-:-:S09]  /*1590*/  SHF.L.W.U32.HI R0, R6, R7, R0 ;  /* 0x0000000706007219 */ /* 0x000fd20000010e00 */
[----:B------:R-:W-:-:S05]  /*15a0*/  @P0 IMAD.MOV.U32 R9, RZ, RZ, R5 ;  /* 0x000000ffff090224 */ /* 0x000fca00078e0005 */
[----:B------:R-:W-:-:S07]  /*15b0*/  SHF.L.W.U32.HI R6, R9, R7, R6 ;  /* 0x0000000709067219 */ /* 0x000fce0000010e06 */
.L_x_14:
[----:B------:R-:W-:Y:S05]  /*15c0*/  BSYNC.RECONVERGENT B1 ;  /* 0x0000000000017941 */ /* 0x000fea0003800200 */
.L_x_13:
        /* <DEDUP_REMOVED lines=12> */
[----:B------:R-:W-:-:S03]  /*1690*/  ISETP.GE.AND P0, PT, R12, RZ, PT ;  /* 0x000000ff0c00720c */ /* 0x000fc60003f06270 */
[----:B------:R-:W-:-:S04]  /*16a0*/  IMAD.MOV R0, RZ, RZ, -R10 ;  /* 0x000000ffff007224 */ /* 0x000fc800078e0a0a */
[----:B------:R-:W-:Y:S01]  /*16b0*/  @!P1 IMAD.MOV.U32 R10, RZ, RZ, R0 ;  /* 0x000000ffff0a9224 */ /* 0x000fe200078e0000 */
[----:B0-----:R-:W-:-:S10]  /*16c0*/  DMUL R6, R6, UR4 ;  /* 0x0000000406067c28 */ /* 0x001fd40008000000 */
[----:B------:R-:W0:Y:S02]  /*16d0*/  F2F.F32.F64 R6, R6 ;  /* 0x0000000600067310 */ /* 0x000e240000301000 */
[----:B0-----:R-:W-:-:S07]  /*16e0*/  FSEL R11, -R6, R6, !P0 ;  /* 0x00000006060b7208 */ /* 0x001fce0004000100 */
.L_x_11:
[----:B------:R-:W-:Y:S05]  /*16f0*/  BSYNC.RECONVERGENT B0 ;  /* 0x0000000000007941 */ /* 0x000fea0003800200 */
.L_x_10:
[----:B------:R-:W-:Y:S01]  /*1700*/  FMUL R5, R11, R11 ;  /* 0x0000000b0b057220 */ /* 0x000fe20000400000 */
[C---:B------:R-:W-:Y:S01]  /*1710*/  LOP3.LUT R0, R10.reuse, 0x1, RZ, 0xc0, !PT ;  /* 0x000000010a007812 */ /* 0x040fe200078ec0ff */
[----:B------:R-:W-:Y:S01]  /*1720*/  UMOV UR4, 0x54442d18 ;  /* 0x54442d1800047882 */ /* 0x000fe20000000000 */
[----:B------:R-:W-:Y:S01]  /*1730*/  LOP3.LUT P1, RZ, R10, 0x2, RZ, 0xc0, !PT ;  /* 0x000000020aff7812 */ /* 0x000fe2000782c0ff */
[----:B------:R-:W-:Y:S01]  /*1740*/  FFMA R8, R5, R8, -0.0013887860113754868507 ;  /* 0xbab607ed05087423 */ /* 0x000fe20000000008 */
[----:B------:R-:W-:Y:S01]  /*1750*/  ISETP.NE.U32.AND P0, PT, R0, 0x1, PT ;  /* 0x000000010000780c */ /* 0x000fe20003f05070 */
[----:B------:R-:W-:-:S03]  /*1760*/  UMOV UR5, 0x3f8921fb ;  /* 0x3f8921fb00057882 */ /* 0x000fc60000000000 */
[----:B------:R-:W-:Y:S02]  /*1770*/  FSEL R6, R3, 0.0083327032625675201416, !P0 ;  /* 0x3c0885e403067808 */ /* 0x000fe40004000000 */
[----:B------:R-:W-:Y:S02]  /*1780*/  FSEL R8, R8, -0.00019574658654164522886, !P0 ;  /* 0xb94d415308087808 */ /* 0x000fe40004000000 */
[----:B------:R-:W-:Y:S02]  /*1790*/  FSEL R0, R11, 1, P0 ;  /* 0x3f8000000b007808 */ /* 0x000fe40000000000 */
[----:B------:R-:W-:Y:S01]  /*17a0*/  FSEL R7, -R2, -0.16666662693023681641, !P0 ;  /* 0xbe2aaaa802077808 */ /* 0x000fe20004000100 */
[C---:B------:R-:W-:Y:S02]  /*17b0*/  FFMA R6, R5.reuse, R8, R6 ;  /* 0x0000000805067223 */ /* 0x040fe40000000006 */
[C---:B------:R-:W-:Y:S02]  /*17c0*/  FFMA R3, R5.reuse, R0, RZ ;  /* 0x0000000005037223 */ /* 0x040fe400000000ff */
[----:B------:R-:W-:-:S04]  /*17d0*/  FFMA R6, R5, R6, R7 ;  /* 0x0000000605067223 */ /* 0x000fc80000000007 */
[----:B------:R-:W-:Y:S02]  /*17e0*/  FFMA R0, R3, R6, R0 ;  /* 0x0000000603007223 */ /* 0x000fe40000000000 */
[----:B------:R-:W0:Y:S02]  /*17f0*/  LDC.64 R6, c[0x0][0x380] ;  /* 0x0000e000ff067b82 */ /* 0x000e240000000a00 */
[----:B------:R-:W-:-:S04]  /*1800*/  @P1 FADD R0, RZ, -R0 ;  /* 0x80000000ff001221 */ /* 0x000fc80000000000 */
[----:B------:R-:W1:Y:S02]  /*1810*/  F2F.F64.F32 R2, R0 ;  /* 0x0000000000027310 */ /* 0x000e640000201800 */
[----:B-1----:R-:W-:Y:S01]  /*1820*/  DMUL R2, R2, UR4 ;  /* 0x0000000402027c28 */ /* 0x002fe20008000000 */
[----:B------:R-:W-:-:S07]  /*1830*/  UMOV UR5, 0x3f7921fb ;  /* 0x3f7921fb00057882 */ /* 0x000fce0000000000 */
[----:B------:R-:W-:-:S10]  /*1840*/  DMUL R2, R2, UR4 ;  /* 0x0000000402027c28 */ /* 0x000fd40008000000 */
[----:B------:R-:W1:Y:S02]  /*1850*/  F2F.F32.F64 R3, R2 ;  /* 0x0000000200037310 */ /* 0x000e640000301000 */
[----:B-1----:R-:W-:-:S05]  /*1860*/  FMUL R5, R4, R3 ;  /* 0x0000000304057220 */ /* 0x002fca0000400000 */
[----:B0-----:R-:W-:Y:S01]  /*1870*/  REDG.E.ADD.F32.FTZ.RN.STRONG.GPU desc[UR6][R6.64], R5 ;  /* 0x00000005060079a6 */ /* 0x001fe2000c12f306 */
[----:B------:R-:W-:Y:S05]  /*1880*/  EXIT ;  /* 0x000000000000794d */ /* 0x000fea0003800000 */
.L_x_15:
[----:B------:R-:W-:-:S00]  /*1890*/  BRA `(.L_x_15) ;  /* 0xfffffffc00fc7947 */ /* 0x000fc0000383ffff */
[----:B------:R-:W-:-:S00]  /*18a0*/  NOP ;  /* 0x0000000000007918 */ /* 0x000fc00000000000 */
        /* <DEDUP_REMOVED lines=13> */
.L_x_16:


//--------------------- .nv.global.init           --------------------------
	.section	.nv.global.init,"aw",@progbits
	.align	4
.nv.global.init:
	.type		__cudart_i2opi_f,@object
	.size		__cudart_i2opi_f,(.L_0 - __cudart_i2opi_f)
__cudart_i2opi_f:
        /*0000*/ 	.byte	0x41, 0x90, 0x43, 0x3c, 0x99, 0x95, 0x62, 0xdb, 0xc0, 0xdd, 0x34, 0xf5, 0xd1, 0x57, 0x27, 0xfc
        /*0010*/ 	.byte	0x29, 0x15, 0x44, 0x4e, 0x6e, 0x83, 0xf9, 0xa2
.L_0:


//--------------------- .nv.shared.reserved.0     --------------------------
	.section	.nv.shared.reserved.0,"aw",@nobits
	.weak		__nv_reservedSMEM_offset_0_alias
	.size		__nv_reservedSMEM_offset_0_alias, 0, 64
	.other		__nv_reservedSMEM_offset_0_alias,@"STO_CUDA_RESERVED_SHARED STV_DEFAULT"
__nv_reservedSMEM_offset_0_alias:
	.zero		0
	.zero		64


//--------------------- .nv.constant0._Z29computeIntegralWithoutTexturePf --------------------------
	.section	.nv.constant0._Z29computeIntegralWithoutTexturePf,"a",@progbits
	.sectionflags	@""
	.align	4
.nv.constant0._Z29computeIntegralWithoutTexturePf:
	.zero		904


//--------------------- SYMBOLS --------------------------

	.type		.nv.reservedSmem.offset0,@object
	.size		.nv.reservedSmem.offset0,0x4
